	.headerflags	@"EF_CUDA_TEXMODE_UNIFIED EF_CUDA_64BIT_ADDRESS EF_CUDA_ACCELERATORS EF_CUDA_SM90 EF_CUDA_VIRTUAL_SM(EF_CUDA_SM90)"
	.elftype	@"ET_EXEC"


//--------------------- .nv.info                  --------------------------
	.section	.nv.info,"",@"SHT_CUDA_INFO"
	.align	4


	//----- nvinfo : EIATTR_REGCOUNT
	.align		4
        /*0000*/ 	.byte	0x04, 0x2f
        /*0002*/ 	.short	(.L_3 - .L_2)
	.align		4
.L_2:
        /*0004*/ 	.word	index@(triton_poi_fused__native_batch_norm_legit_no_training_add_convolution_relu_14)
        /*0008*/ 	.word	0x00000018


	//----- nvinfo : EIATTR_MIN_STACK_SIZE
	.align		4
.L_3:
        /*000c*/ 	.byte	0x04, 0x12
        /*000e*/ 	.short	(.L_5 - .L_4)
	.align		4
.L_4:
        /*0010*/ 	.word	index@(triton_poi_fused__native_batch_norm_legit_no_training_add_convolution_relu_14)
        /*0014*/ 	.word	0x00000000


	//----- nvinfo : EIATTR_FRAME_SIZE
	.align		4
.L_5:
        /*0018*/ 	.byte	0x04, 0x11
        /*001a*/ 	.short	(.L_7 - .L_6)
	.align		4
.L_6:
        /*001c*/ 	.word	index@(triton_poi_fused__native_batch_norm_legit_no_training_add_convolution_relu_14)
        /*0020*/ 	.word	0x00000000


	//----- nvinfo : EIATTR_MIN_STACK_SIZE
	.align		4
.L_7:
        /*0024*/ 	.byte	0x04, 0x12
        /*0026*/ 	.short	(.L_9 - .L_8)
	.align		4
.L_8:
        /*0028*/ 	.word	index@(triton_poi_fused__native_batch_norm_legit_no_training_add_convolution_relu_14)
        /*002c*/ 	.word	0x00000000
.L_9:


//--------------------- .nv.info.triton_poi_fused__native_batch_norm_legit_no_training_add_convolution_relu_14 --------------------------
	.section	.nv.info.triton_poi_fused__native_batch_norm_legit_no_training_add_convolution_relu_14,"",@"SHT_CUDA_INFO"
	.sectionflags	@""
	.align	4


	//----- nvinfo : EIATTR_CUDA_API_VERSION
	.align		4
        /*0000*/ 	.byte	0x04, 0x37
        /*0002*/ 	.short	(.L_11 - .L_10)
.L_10:
        /*0004*/ 	.word	0x0000007c


	//----- nvinfo : EIATTR_KPARAM_INFO
	.align		4
.L_11:
        /*0008*/ 	.byte	0x04, 0x17
        /*000a*/ 	.short	(.L_13 - .L_12)
.L_12:
        /*000c*/ 	.word	0x00000000
        /*0010*/ 	.short	0x0008
        /*0012*/ 	.short	0x0040
        /*0014*/ 	.byte	0x00, 0xf0, 0x11, 0x00


	//----- nvinfo : EIATTR_KPARAM_INFO
	.align		4
.L_13:
        /*0018*/ 	.byte	0x04, 0x17
        /*001a*/ 	.short	(.L_15 - .L_14)
.L_14:
        /*001c*/ 	.word	0x00000000
        /*0020*/ 	.short	0x0007
        /*0022*/ 	.short	0x0038
        /*0024*/ 	.byte	0x00, 0xf4, 0x21, 0x00


	//----- nvinfo : EIATTR_KPARAM_INFO
	.align		4
.L_15:
        /*0028*/ 	.byte	0x04, 0x17
        /*002a*/ 	.short	(.L_17 - .L_16)
.L_16:
        /*002c*/ 	.word	0x00000000
        /*0030*/ 	.short	0x0006
        /*0032*/ 	.short	0x0030
        /*0034*/ 	.byte	0x00, 0xf4, 0x21, 0x00


	//----- nvinfo : EIATTR_KPARAM_INFO
	.align		4
.L_17:
        /*0038*/ 	.byte	0x04, 0x17
        /*003a*/ 	.short	(.L_19 - .L_18)
.L_18:
        /*003c*/ 	.word	0x00000000
        /*0040*/ 	.short	0x0005
        /*0042*/ 	.short	0x0028
        /*0044*/ 	.byte	0x00, 0xf4, 0x21, 0x00


	//----- nvinfo : EIATTR_KPARAM_INFO
	.align		4
.L_19:
        /*0048*/ 	.byte	0x04, 0x17
        /*004a*/ 	.short	(.L_21 - .L_20)
.L_20:
        /*004c*/ 	.word	0x00000000
        /*0050*/ 	.short	0x0004
        /*0052*/ 	.short	0x0020
        /*0054*/ 	.byte	0x00, 0xf4, 0x21, 0x00


	//----- nvinfo : EIATTR_KPARAM_INFO
	.align		4
.L_21:
        /*0058*/ 	.byte	0x04, 0x17
        /*005a*/ 	.short	(.L_23 - .L_22)
.L_22:
        /*005c*/ 	.word	0x00000000
        /*0060*/ 	.short	0x0003
        /*0062*/ 	.short	0x0018
        /*0064*/ 	.byte	0x00, 0xf4, 0x21, 0x00


	//----- nvinfo : EIATTR_KPARAM_INFO
	.align		4
.L_23:
        /*0068*/ 	.byte	0x04, 0x17
        /*006a*/ 	.short	(.L_25 - .L_24)
.L_24:
        /*006c*/ 	.word	0x00000000
        /*0070*/ 	.short	0x0002
        /*0072*/ 	.short	0x0010
        /*0074*/ 	.byte	0x00, 0xf4, 0x21, 0x00


	//----- nvinfo : EIATTR_KPARAM_INFO
	.align		4
.L_25:
        /*0078*/ 	.byte	0x04, 0x17
        /*007a*/ 	.short	(.L_27 - .L_26)
.L_26:
        /*007c*/ 	.word	0x00000000
        /*0080*/ 	.short	0x0001
        /*0082*/ 	.short	0x0008
        /*0084*/ 	.byte	0x00, 0xf4, 0x21, 0x00


	//----- nvinfo : EIATTR_KPARAM_INFO
	.align		4
.L_27:
        /*0088*/ 	.byte	0x04, 0x17
        /*008a*/ 	.short	(.L_29 - .L_28)
.L_28:
        /*008c*/ 	.word	0x00000000
        /*0090*/ 	.short	0x0000
        /*0092*/ 	.short	0x0000
        /*0094*/ 	.byte	0x00, 0xf4, 0x21, 0x00


	//----- nvinfo : EIATTR_SPARSE_MMA_MASK
	.align		4
.L_29:
        /*0098*/ 	.byte	0x03, 0x50
        /*009a*/ 	.short	0x0000


	//----- nvinfo : EIATTR_MAXREG_COUNT
	.align		4
        /*009c*/ 	.byte	0x03, 0x1b
        /*009e*/ 	.short	0x00ff


	//----- nvinfo : EIATTR_EXIT_INSTR_OFFSETS
	.align		4
        /*00a0*/ 	.byte	0x04, 0x1c
        /*00a2*/ 	.short	(.L_31 - .L_30)


	//   ....[0]....
.L_30:
        /*00a4*/ 	.word	0x000004c0


	//----- nvinfo : EIATTR_REQNTID
	.align		4
.L_31:
        /*00a8*/ 	.byte	0x04, 0x10
        /*00aa*/ 	.short	(.L_33 - .L_32)
.L_32:
        /*00ac*/ 	.word	0x00000080
        /*00b0*/ 	.word	0x00000001
        /*00b4*/ 	.word	0x00000001


	//----- nvinfo : EIATTR_CBANK_PARAM_SIZE
	.align		4
.L_33:
        /*00b8*/ 	.byte	0x03, 0x19
        /*00ba*/ 	.short	0x0044


	//----- nvinfo : EIATTR_PARAM_CBANK
	.align		4
        /*00bc*/ 	.byte	0x04, 0x0a
        /*00be*/ 	.short	(.L_35 - .L_34)
	.align		4
.L_34:
        /*00c0*/ 	.word	index@(.nv.constant0.triton_poi_fused__native_batch_norm_legit_no_training_add_convolution_relu_14)
        /*00c4*/ 	.short	0x0210
        /*00c6*/ 	.short	0x0044


	//----- nvinfo : EIATTR_SW_WAR
	.align		4
.L_35:
        /*00c8*/ 	.byte	0x04, 0x36
        /*00ca*/ 	.short	(.L_37 - .L_36)
.L_36:
        /*00cc*/ 	.word	0x00000008
.L_37:


//--------------------- .nv.callgraph             --------------------------
	.section	.nv.callgraph,"",@"SHT_CUDA_CALLGRAPH"
	.align	4
	.sectionentsize	8
	.align		4
        /*0000*/ 	.word	0x00000000
	.align		4
        /*0004*/ 	.word	0xffffffff
	.align		4
        /*0008*/ 	.word	0x00000000
	.align		4
        /*000c*/ 	.word	0xfffffffe
	.align		4
        /*0010*/ 	.word	0x00000000
	.align		4
        /*0014*/ 	.word	0xfffffffd
	.align		4
        /*0018*/ 	.word	0x00000000
	.align		4
        /*001c*/ 	.word	0xfffffffc


//--------------------- .nv.constant4             --------------------------
	.section	.nv.constant4,"a",@progbits
	.align	8
	.align		8
.nv.constant4:
        /*0000*/ 	.dword	_$_str
	.align		8
        /*0008*/ 	.dword	_$_str_$_2


//--------------------- .text.triton_poi_fused__native_batch_norm_legit_no_training_add_convolution_relu_14 --------------------------
	.section	.text.triton_poi_fused__native_batch_norm_legit_no_training_add_convolution_relu_14,"ax",@progbits
	.align	128
        .global         triton_poi_fused__native_batch_norm_legit_no_training_add_convolution_relu_14
        .type           triton_poi_fused__native_batch_norm_legit_no_training_add_convolution_relu_14,@function
        .size           triton_poi_fused__native_batch_norm_legit_no_training_add_convolution_relu_14,(.L_x_1 - triton_poi_fused__native_batch_norm_legit_no_training_add_convolution_relu_14)
        .other          triton_poi_fused__native_batch_norm_legit_no_training_add_convolution_relu_14,@"STO_CUDA_ENTRY STV_DEFAULT"
triton_poi_fused__native_batch_norm_legit_no_training_add_convolution_relu_14:
.text.triton_poi_fused__native_batch_norm_legit_no_training_add_convolution_relu_14:
[----:B------:R-:W-:Y:S01]  /*0000*/  LDC R1, c[0x0][0x28] ;  /* 0x00000a00ff017b82 */ /* 0x000fe20000000800 */
[----:B------:R-:W1:Y:S07]  /*0010*/  S2R R0, SR_TID.X ;  /* 0x0000000000007919 */ /* 0x000e6e0000002100 */
[----:B------:R-:W2:Y:S01]  /*0020*/  LDC.64 R4, c[0x0][0x230] ;  /* 0x00008c00ff047b82 */ /* 0x000ea20000000a00 */
[----:B------:R-:W-:Y:S01]  /*0030*/  ULDC.64 UR4, c[0x0][0x208] ;  /* 0x0000820000047ab9 */ /* 0x000fe20000000a00 */
[----:B------:R-:W3:Y:S06]  /*0040*/  S2R R7, SR_CTAID.X ;  /* 0x0000000000077919 */ /* 0x000eec0000002500 */
[----:B------:R-:W4:Y:S08]  /*0050*/  LDC.64 R10, c[0x0][0x218] ;  /* 0x00008600ff0a7b82 */ /* 0x000f300000000a00 */
[----:B------:R-:W5:Y:S08]  /*0060*/  LDC.64 R16, c[0x0][0x240] ;  /* 0x00009000ff107b82 */ /* 0x000f700000000a00 */
[----:B------:R-:W5:Y:S01]  /*0070*/  LDC.64 R18, c[0x0][0x238] ;  /* 0x00008e00ff127b82 */ /* 0x000f620000000a00 */
[----:B-1----:R-:W-:-:S07]  /*0080*/  SHF.L.U32 R0, R0, 0x1, RZ ;  /* 0x0000000100007819 */ /* 0x002fce00000006ff */
[----:B------:R-:W1:Y:S01]  /*0090*/  LDC.64 R12, c[0x0][0x220] ;  /* 0x00008800ff0c7b82 */ /* 0x000e620000000a00 */
[----:B---3--:R-:W-:Y:S02]  /*00a0*/  SHF.R.S32.HI R3, RZ, 0x17, R7 ;  /* 0x00000017ff037819 */ /* 0x008fe40000011407 */
[----:B------:R-:W-:Y:S02]  /*00b0*/  LOP3.LUT R0, R0, 0xfe, RZ, 0xc0, !PT ;  /* 0x000000fe00007812 */ /* 0x000fe400078ec0ff */
[----:B------:R-:W-:Y:S02]  /*00c0*/  SGXT R3, R3, 0x1 ;  /* 0x000000010303781a */ /* 0x000fe40000000200 */
[----:B------:R-:W-:Y:S02]  /*00d0*/  LEA R0, R7, R0, 0x8 ;  /* 0x0000000007007211 */ /* 0x000fe400078e40ff */
[----:B------:R-:W3:Y:S02]  /*00e0*/  LDC.64 R6, c[0x0][0x228] ;  /* 0x00008a00ff067b82 */ /* 0x000ee40000000a00 */
[----:B------:R-:W-:-:S04]  /*00f0*/  LEA.HI R3, R3, R0, RZ, 0x7 ;  /* 0x0000000003037211 */ /* 0x000fc800078f38ff */
[----:B------:R-:W-:-:S04]  /*0100*/  LOP3.LUT R3, R3, 0xffffff80, RZ, 0xc0, !PT ;  /* 0xffffff8003037812 */ /* 0x000fc800078ec0ff */
[----:B------:R-:W-:Y:S02]  /*0110*/  IADD3 R14, R0, -R3, RZ ;  /* 0x80000003000e7210 */ /* 0x000fe40007ffe0ff */
[----:B------:R-:W1:Y:S03]  /*0120*/  LDC.64 R2, c[0x0][0x210] ;  /* 0x00008400ff027b82 */ /* 0x000e660000000a00 */
[----:B--2---:R-:W-:-:S06]  /*0130*/  IMAD.WIDE R4, R14, 0x4, R4 ;  /* 0x000000040e047825 */ /* 0x004fcc00078e0204 */
[----:B------:R-:W2:Y:S01]  /*0140*/  LDG.E.EL.64 R4, desc[UR4][R4.64] ;  /* 0x0000000404047981 */ /* 0x000ea2000c2e1b00 */
[----:B----4-:R-:W-:-:S04]  /*0150*/  IMAD.WIDE R10, R14, 0x4, R10 ;  /* 0x000000040e0a7825 */ /* 0x010fc800078e020a */
[C---:B---3--:R-:W-:Y:S02]  /*0160*/  IMAD.WIDE R6, R14.reuse, 0x4, R6 ;  /* 0x000000040e067825 */ /* 0x048fe400078e0206 */
[----:B------:R-:W3:Y:S02]  /*0170*/  LDG.E.EL.64 R10, desc[UR4][R10.64] ;  /* 0x000000040a0a7981 */ /* 0x000ee4000c2e1b00 */
[----:B-----5:R-:W-:Y:S02]  /*0180*/  IMAD.WIDE R16, R14, 0x4, R16 ;  /* 0x000000040e107825 */ /* 0x020fe400078e0210 */
[----:B------:R-:W4:Y:S02]  /*0190*/  LDG.E.EL.64 R6, desc[UR4][R6.64] ;  /* 0x0000000406067981 */ /* 0x000f24000c2e1b00 */
[----:B01----:R-:W-:Y:S02]  /*01a0*/  IMAD.WIDE R2, R0, 0x4, R2 ;  /* 0x0000000400027825 */ /* 0x003fe400078e0202 */
[----:B------:R-:W5:Y:S04]  /*01b0*/  LDG.E.EL.64 R16, desc[UR4][R16.64] ;  /* 0x0000000410107981 */ /* 0x000f68000c2e1b00 */
[----:B------:R-:W3:Y:S01]  /*01c0*/  LDG.E.64 R8, desc[UR4][R2.64] ;  /* 0x0000000402087981 */ /* 0x000ee2000c1e1b00 */
[----:B------:R-:W-:-:S05]  /*01d0*/  IMAD.WIDE R18, R14, 0x4, R18 ;  /* 0x000000040e127825 */ /* 0x000fca00078e0212 */
[----:B------:R-:W5:Y:S01]  /*01e0*/  LDG.E.EL.64 R14, desc[UR4][R18.64] ;  /* 0x00000004120e7981 */ /* 0x000f62000c2e1b00 */
[----:B------:R-:W-:-:S06]  /*01f0*/  IMAD.WIDE R12, R0, 0x4, R12 ;  /* 0x00000004000c7825 */ /* 0x000fcc00078e020c */
[----:B------:R-:W4:Y:S01]  /*0200*/  LDG.E.64 R12, desc[UR4][R12.64] ;  /* 0x000000040c0c7981 */ /* 0x000f22000c1e1b00 */
[----:B--2---:R-:W-:Y:S01]  /*0210*/  FADD R4, R4, 9.9999997473787516356e-06 ;  /* 0x3727c5ac04047421 */ /* 0x004fe20000000000 */
[----:B------:R-:W-:-:S03]  /*0220*/  FADD R5, R5, 9.9999997473787516356e-06 ;  /* 0x3727c5ac05057421 */ /* 0x000fc60000000000 */
[----:B------:R-:W0:Y:S08]  /*0230*/  MUFU.SQRT R20, R4 ;  /* 0x0000000400147308 */ /* 0x000e300000002000 */
[----:B------:R-:W1:Y:S01]  /*0240*/  MUFU.SQRT R21, R5 ;  /* 0x0000000500157308 */ /* 0x000e620000002000 */
[C---:B0-----:R-:W-:Y:S02]  /*0250*/  FSETP.GT.AND P0, PT, R20.reuse, 8.50705917302346158658e+37, PT ;  /* 0x7e8000001400780b */ /* 0x041fe40003f04000 */
[----:B------:R-:W-:-:S02]  /*0260*/  FSETP.GEU.AND P2, PT, R20, 1.175494350822287508e-38, PT ;  /* 0x008000001400780b */ /* 0x000fc40003f4e000 */
[C---:B-1----:R-:W-:Y:S02]  /*0270*/  FSETP.GT.AND P1, PT, R21.reuse, 8.50705917302346158658e+37, PT ;  /* 0x7e8000001500780b */ /* 0x042fe40003f24000 */
[----:B------:R-:W-:-:S07]  /*0280*/  FSETP.GEU.AND P3, PT, R21, 1.175494350822287508e-38, PT ;  /* 0x008000001500780b */ /* 0x000fce0003f6e000 */
[----:B------:R-:W-:Y:S01]  /*0290*/  @P0 FMUL R20, R20, 0.25 ;  /* 0x3e80000014140820 */ /* 0x000fe20000400000 */
[----:B------:R-:W-:-:S03]  /*02a0*/  HFMA2.MMA R4, -RZ, RZ, 1.625, 0 ;  /* 0x3e800000ff047435 */ /* 0x000fc600000001ff */
[----:B------:R-:W-:Y:S01]  /*02b0*/  @!P2 FMUL R20, R20, 16777216 ;  /* 0x4b8000001414a820 */ /* 0x000fe20000400000 */
[----:B------:R-:W-:-:S04]  /*02c0*/  @P1 FMUL R21, R21, 0.25 ;  /* 0x3e80000015151820 */ /* 0x000fc80000400000 */
[----:B------:R-:W-:Y:S01]  /*02d0*/  @!P3 FMUL R21, R21, 16777216 ;  /* 0x4b8000001515b820 */ /* 0x000fe20000400000 */
[----:B------:R-:W0:Y:S01]  /*02e0*/  MUFU.RCP R20, R20 ;  /* 0x0000001400147308 */ /* 0x000e220000001000 */
[----:B------:R-:W-:-:S07]  /*02f0*/  FSEL R5, R4, 1, P0 ;  /* 0x3f80000004057808 */ /* 0x000fce0000000000 */
[----:B------:R-:W1:Y:S01]  /*0300*/  MUFU.RCP R21, R21 ;  /* 0x0000001500157308 */ /* 0x000e620000001000 */
[----:B------:R-:W-:Y:S01]  /*0310*/  FSEL R4, R4, 1, P1 ;  /* 0x3f80000004047808 */ /* 0x000fe20000800000 */
[----:B------:R-:W-:Y:S01]  /*0320*/  @!P2 FMUL R5, R5, 16777216 ;  /* 0x4b8000000505a820 */ /* 0x000fe20000400000 */
[----:B---3--:R-:W-:Y:S01]  /*0330*/  FADD R8, R8, R10 ;  /* 0x0000000a08087221 */ /* 0x008fe20000000000 */
[----:B------:R-:W-:Y:S02]  /*0340*/  FADD R9, R9, R11 ;  /* 0x0000000b09097221 */ /* 0x000fe40000000000 */
[----:B------:R-:W-:Y:S01]  /*0350*/  @!P3 FMUL R4, R4, 16777216 ;  /* 0x4b8000000404b820 */ /* 0x000fe20000400000 */
[----:B0-----:R-:W-:Y:S01]  /*0360*/  FMUL R11, R20, R5 ;  /* 0x00000005140b7220 */ /* 0x001fe20000400000 */
[----:B----4-:R-:W-:Y:S01]  /*0370*/  FADD R6, -R6, R8 ;  /* 0x0000000806067221 */ /* 0x010fe20000000100 */
[----:B------:R-:W-:-:S03]  /*0380*/  FADD R7, -R7, R9 ;  /* 0x0000000907077221 */ /* 0x000fc60000000100 */
[----:B------:R-:W-:Y:S01]  /*0390*/  FMUL R11, R6, R11 ;  /* 0x0000000b060b7220 */ /* 0x000fe20000400000 */
[----:B-1----:R-:W-:Y:S02]  /*03a0*/  FMUL R10, R21, R4 ;  /* 0x00000004150a7220 */ /* 0x002fe40000400000 */
[----:B------:R-:W0:Y:S02]  /*03b0*/  LDC.64 R4, c[0x0][0x248] ;  /* 0x00009200ff047b82 */ /* 0x000e240000000a00 */
[----:B------:R-:W-:Y:S01]  /*03c0*/  FMUL R10, R7, R10 ;  /* 0x0000000a070a7220 */ /* 0x000fe20000400000 */
[----:B-----5:R-:W-:-:S03]  /*03d0*/  FFMA R11, R14, R11, R16 ;  /* 0x0000000b0e0b7223 */ /* 0x020fc60000000010 */
[----:B------:R-:W-:Y:S02]  /*03e0*/  FFMA R10, R15, R10, R17 ;  /* 0x0000000a0f0a7223 */ /* 0x000fe40000000011 */
[----:B------:R-:W-:-:S03]  /*03f0*/  FSETP.GEU.AND P0, PT, R11, RZ, PT ;  /* 0x000000ff0b00720b */ /* 0x000fc60003f0e000 */
[C---:B------:R-:W-:Y:S02]  /*0400*/  FSETP.GEU.AND P1, PT, R10.reuse, RZ, PT ;  /* 0x000000ff0a00720b */ /* 0x040fe40003f2e000 */
[----:B------:R-:W-:Y:S02]  /*0410*/  FSEL R11, R11, RZ, P0 ;  /* 0x000000ff0b0b7208 */ /* 0x000fe40000000000 */
[----:B------:R-:W-:Y:S02]  /*0420*/  FSEL R10, R10, RZ, P1 ;  /* 0x000000ff0a0a7208 */ /* 0x000fe40000800000 */
[----:B------:R-:W-:Y:S01]  /*0430*/  FSETP.GEU.AND P0, PT, R11, -R12, PT ;  /* 0x8000000c0b00720b */ /* 0x000fe20003f0e000 */
[----:B------:R-:W-:Y:S01]  /*0440*/  FADD R11, R12, R11 ;  /* 0x0000000b0c0b7221 */ /* 0x000fe20000000000 */
[----:B------:R-:W-:Y:S01]  /*0450*/  FSETP.GEU.AND P1, PT, R10, -R13, PT ;  /* 0x8000000d0a00720b */ /* 0x000fe20003f2e000 */
[----:B------:R-:W-:-:S03]  /*0460*/  FADD R6, R13, R10 ;  /* 0x0000000a0d067221 */ /* 0x000fc60000000000 */
[----:B------:R-:W-:Y:S01]  /*0470*/  FSEL R10, R11, RZ, P0 ;  /* 0x000000ff0b0a7208 */ /* 0x000fe20000000000 */
[----:B0-----:R-:W-:Y:S01]  /*0480*/  IMAD.WIDE R4, R0, 0x4, R4 ;  /* 0x0000000400047825 */ /* 0x001fe200078e0204 */
[----:B------:R-:W-:Y:S01]  /*0490*/  FSEL R11, R6, RZ, P1 ;  /* 0x000000ff060b7208 */ /* 0x000fe20000800000 */
[----:B------:R-:W-:Y:S04]  /*04a0*/  STG.E.64 desc[UR4][R2.64], R8 ;  /* 0x0000000802007986 */ /* 0x000fe8000c101b04 */
[----:B------:R-:W-:Y:S01]  /*04b0*/  STG.E.64 desc[UR4][R4.64], R10 ;  /* 0x0000000a04007986 */ /* 0x000fe2000c101b04 */
[----:B------:R-:W-:Y:S05]  /*04c0*/  EXIT ;  /* 0x000000000000794d */ /* 0x000fea0003800000 */
.L_x_0:
[----:B------:R-:W-:-:S00]  /*04d0*/  BRA `(.L_x_0) ;  /* 0xfffffffc00fc7947 */ /* 0x000fc0000383ffff */
[----:B------:R-:W-:-:S00]  /*04e0*/  NOP ;  /* 0x0000000000007918 */ /* 0x000fc00000000000 */
        /* <DEDUP_REMOVED lines=9> */
.L_x_1:


//--------------------- .nv.global.init           --------------------------
	.section	.nv.global.init,"aw",@progbits
.nv.global.init:
	.type		_$_str,@object
	.size		_$_str,(_$_str_$_2 - _$_str)
_$_str:
        /*0000*/ 	.byte	0x5f, 0x5f, 0x43, 0x55, 0x44, 0x41, 0x5f, 0x46, 0x54, 0x5a, 0x00
	.type		_$_str_$_2,@object
	.size		_$_str_$_2,(.L_1 - _$_str_$_2)
_$_str_$_2:
        /*000b*/ 	.byte	0x5f, 0x5f, 0x43, 0x55, 0x44, 0x41, 0x5f, 0x50, 0x52, 0x45, 0x43, 0x5f, 0x53, 0x51, 0x52, 0x54
        /*001b*/ 	.byte	0x00
.L_1:


//--------------------- .nv.constant0.triton_poi_fused__native_batch_norm_legit_no_training_add_convolution_relu_14 --------------------------
	.section	.nv.constant0.triton_poi_fused__native_batch_norm_legit_no_training_add_convolution_relu_14,"a",@progbits
	.sectionflags	@""
	.align	4
.nv.constant0.triton_poi_fused__native_batch_norm_legit_no_training_add_convolution_relu_14:
	.zero		596
